	.headerflags	@"EF_CUDA_TEXMODE_UNIFIED EF_CUDA_64BIT_ADDRESS EF_CUDA_SM75 EF_CUDA_VIRTUAL_SM(EF_CUDA_SM75)"
	.elftype	@"ET_EXEC"


//--------------------- .nv.info                  --------------------------
	.section	.nv.info,"",@"SHT_CUDA_INFO"
	.align	4


	//----- nvinfo : EIATTR_REGCOUNT
	.align		4
        /*0000*/ 	.byte	0x04, 0x2f
        /*0002*/ 	.short	(.L_1 - .L_0)
	.align		4
.L_0:
        /*0004*/ 	.word	index@(_rope_embedding)
        /*0008*/ 	.word	0x00000019


	//----- nvinfo : EIATTR_MIN_STACK_SIZE
	.align		4
.L_1:
        /*000c*/ 	.byte	0x04, 0x12
        /*000e*/ 	.short	(.L_3 - .L_2)
	.align		4
.L_2:
        /*0010*/ 	.word	index@(_rope_embedding)
        /*0014*/ 	.word	0x00000000


	//----- nvinfo : EIATTR_FRAME_SIZE
	.align		4
.L_3:
        /*0018*/ 	.byte	0x04, 0x11
        /*001a*/ 	.short	(.L_5 - .L_4)
	.align		4
.L_4:
        /*001c*/ 	.word	index@(_rope_embedding)
        /*0020*/ 	.word	0x00000000


	//----- nvinfo : EIATTR_MIN_STACK_SIZE
	.align		4
.L_5:
        /*0024*/ 	.byte	0x04, 0x12
        /*0026*/ 	.short	(.L_7 - .L_6)
	.align		4
.L_6:
        /*0028*/ 	.word	index@(_rope_embedding)
        /*002c*/ 	.word	0x00000000
.L_7:


//--------------------- .nv.info._rope_embedding  --------------------------
	.section	.nv.info._rope_embedding,"",@"SHT_CUDA_INFO"
	.sectionflags	@""
	.align	4


	//----- nvinfo : EIATTR_SW_WAR
	.align		4
        /*0000*/ 	.byte	0x04, 0x36
        /*0002*/ 	.short	(.L_9 - .L_8)
.L_8:
        /*0004*/ 	.word	0x00000001


	//----- nvinfo : EIATTR_CUDA_API_VERSION
	.align		4
.L_9:
        /*0008*/ 	.byte	0x04, 0x37
        /*000a*/ 	.short	(.L_11 - .L_10)
.L_10:
        /*000c*/ 	.word	0x0000007c


	//----- nvinfo : EIATTR_PARAM_CBANK
	.align		4
.L_11:
        /*0010*/ 	.byte	0x04, 0x0a
        /*0012*/ 	.short	(.L_13 - .L_12)
	.align		4
.L_12:
        /*0014*/ 	.word	index@(.nv.constant0._rope_embedding)
        /*0018*/ 	.short	0x0160
        /*001a*/ 	.short	0x0030


	//----- nvinfo : EIATTR_CBANK_PARAM_SIZE
	.align		4
.L_13:
        /*001c*/ 	.byte	0x03, 0x19
        /*001e*/ 	.short	0x0030


	//----- nvinfo : EIATTR_KPARAM_INFO
	.align		4
        /*0020*/ 	.byte	0x04, 0x17
        /*0022*/ 	.short	(.L_15 - .L_14)
.L_14:
        /*0024*/ 	.word	0x00000000
        /*0028*/ 	.short	0x0006
        /*002a*/ 	.short	0x002c
        /*002c*/ 	.byte	0x00, 0xf0, 0x11, 0x00


	//----- nvinfo : EIATTR_KPARAM_INFO
	.align		4
.L_15:
        /*0030*/ 	.byte	0x04, 0x17
        /*0032*/ 	.short	(.L_17 - .L_16)
.L_16:
        /*0034*/ 	.word	0x00000000
        /*0038*/ 	.short	0x0005
        /*003a*/ 	.short	0x0028
        /*003c*/ 	.byte	0x00, 0xf0, 0x11, 0x00


	//----- nvinfo : EIATTR_KPARAM_INFO
	.align		4
.L_17:
        /*0040*/ 	.byte	0x04, 0x17
        /*0042*/ 	.short	(.L_19 - .L_18)
.L_18:
        /*0044*/ 	.word	0x00000000
        /*0048*/ 	.short	0x0004
        /*004a*/ 	.short	0x0020
        /*004c*/ 	.byte	0x00, 0xf0, 0x21, 0x00


	//----- nvinfo : EIATTR_KPARAM_INFO
	.align		4
.L_19:
        /*0050*/ 	.byte	0x04, 0x17
        /*0052*/ 	.short	(.L_21 - .L_20)
.L_20:
        /*0054*/ 	.word	0x00000000
        /*0058*/ 	.short	0x0003
        /*005a*/ 	.short	0x0018
        /*005c*/ 	.byte	0x00, 0xf0, 0x11, 0x00


	//----- nvinfo : EIATTR_KPARAM_INFO
	.align		4
.L_21:
        /*0060*/ 	.byte	0x04, 0x17
        /*0062*/ 	.short	(.L_23 - .L_22)
.L_22:
        /*0064*/ 	.word	0x00000000
        /*0068*/ 	.short	0x0002
        /*006a*/ 	.short	0x0010
        /*006c*/ 	.byte	0x00, 0xf0, 0x21, 0x00


	//----- nvinfo : EIATTR_KPARAM_INFO
	.align		4
.L_23:
        /*0070*/ 	.byte	0x04, 0x17
        /*0072*/ 	.short	(.L_25 - .L_24)
.L_24:
        /*0074*/ 	.word	0x00000000
        /*0078*/ 	.short	0x0001
        /*007a*/ 	.short	0x0008
        /*007c*/ 	.byte	0x00, 0xf0, 0x11, 0x00


	//----- nvinfo : EIATTR_KPARAM_INFO
	.align		4
.L_25:
        /*0080*/ 	.byte	0x04, 0x17
        /*0082*/ 	.short	(.L_27 - .L_26)
.L_26:
        /*0084*/ 	.word	0x00000000
        /*0088*/ 	.short	0x0000
        /*008a*/ 	.short	0x0000
        /*008c*/ 	.byte	0x00, 0xf0, 0x21, 0x00


	//----- nvinfo : EIATTR_MAXREG_COUNT
	.align		4
.L_27:
        /*0090*/ 	.byte	0x03, 0x1b
        /*0092*/ 	.short	0x00ff


	//----- nvinfo : EIATTR_EXIT_INSTR_OFFSETS
	.align		4
        /*0094*/ 	.byte	0x04, 0x1c
        /*0096*/ 	.short	(.L_29 - .L_28)


	//   ....[0]....
.L_28:
        /*0098*/ 	.word	0x00000180


	//   ....[1]....
        /*009c*/ 	.word	0x000008d0


	//   ....[2]....
        /*00a0*/ 	.word	0x00000990


	//   ....[3]....
        /*00a4*/ 	.word	0x000009b0


	//----- nvinfo : EIATTR_MAX_THREADS
	.align		4
.L_29:
        /*00a8*/ 	.byte	0x04, 0x05
        /*00aa*/ 	.short	(.L_31 - .L_30)
.L_30:
        /*00ac*/ 	.word	0x00000080
        /*00b0*/ 	.word	0x00000001
        /*00b4*/ 	.word	0x00000001
.L_31:


//--------------------- .nv.callgraph             --------------------------
	.section	.nv.callgraph,"",@"SHT_CUDA_CALLGRAPH"
	.align	4
	.sectionentsize	8
	.align		4
        /*0000*/ 	.word	0x00000000
	.align		4
        /*0004*/ 	.word	0xffffffff
	.align		4
        /*0008*/ 	.word	0x00000000
	.align		4
        /*000c*/ 	.word	0xfffffffe
	.align		4
        /*0010*/ 	.word	0x00000000
	.align		4
        /*0014*/ 	.word	0xfffffffd
	.align		4
        /*0018*/ 	.word	0x00000000
	.align		4
        /*001c*/ 	.word	0xfffffffc


//--------------------- .nv.rel.action            --------------------------
	.section	.nv.rel.action,"",@"SHT_CUDA_RELOCINFO"
	.align	8
	.sectionentsize	8
        /*0000*/ 	.byte	0x73, 0x00, 0x00, 0x00, 0x00, 0x00, 0x00, 0x00, 0x00, 0x00, 0x00, 0x11, 0x25, 0x00, 0x05, 0x36


//--------------------- .nv.constant0._rope_embedding --------------------------
	.section	.nv.constant0._rope_embedding,"a",@progbits
	.sectionflags	@""
	.align	4
.nv.constant0._rope_embedding:
	.zero		400


//--------------------- .text._rope_embedding     --------------------------
	.section	.text._rope_embedding,"ax",@progbits
	.sectioninfo	@"SHI_REGISTERS=25"
	.align	128
        .global         _rope_embedding
        .type           _rope_embedding,@function
        .size           _rope_embedding,(.L_x_4 - _rope_embedding)
        .other          _rope_embedding,@"STO_CUDA_ENTRY STV_DEFAULT"
_rope_embedding:
.text._rope_embedding:
[----:B------:R-:W-:Y:S02]  /*0000*/  IMAD.MOV.U32 R1, RZ, RZ, c[0x0][0x28] ;  /* 0x00000a00ff017624 */ /* 0x000fe400078e00ff */
[----:B------:R-:W-:Y:S01]  /*0010*/  IABS R5, c[0x0][0x18c] ;  /* 0x0000630000057a13 */ /* 0x000fe20000000000 */
[----:B------:R-:W0:Y:S04]  /*0020*/  S2R R13, SR_CTAID.X ;  /* 0x00000000000d7919 */ /* 0x000e280000002500 */
[----:B------:R-:W1:Y:S01]  /*0030*/  S2R R6, SR_CTAID.Y ;  /* 0x0000000000067919 */ /* 0x000e620000002600 */
[----:B------:R-:W2:Y:S08]  /*0040*/  I2F.RP R0, R5 ;  /* 0x0000000500007306 */ /* 0x000eb00000209400 */
[----:B--2---:R-:W2:Y:S01]  /*0050*/  MUFU.RCP R0, R0 ;  /* 0x0000000000007308 */ /* 0x004ea20000001000 */
[----:B0-----:R-:W-:Y:S01]  /*0060*/  ISETP.GE.AND P1, PT, R13, RZ, PT ;  /* 0x000000ff0d00720c */ /* 0x001fe20003f26270 */
[----:B-1----:R-:W-:Y:S01]  /*0070*/  IMAD.SHL.U32 R11, R6, 0x4, RZ ;  /* 0x00000004060b7824 */ /* 0x002fe200078e00ff */
[----:B--2---:R-:W-:-:S02]  /*0080*/  IADD3 R2, R0, 0xffffffe, RZ ;  /* 0x0ffffffe00027810 */ /* 0x004fc40007ffe0ff */
[----:B------:R-:W-:-:S04]  /*0090*/  IABS R0, R13 ;  /* 0x0000000d00007213 */ /* 0x000fc80000000000 */
[----:B------:R0:W1:Y:S02]  /*00a0*/  F2I.FTZ.U32.TRUNC.NTZ R3, R2 ;  /* 0x0000000200037305 */ /* 0x000064000021f000 */
[----:B0-----:R-:W-:Y:S02]  /*00b0*/  IMAD.MOV.U32 R2, RZ, RZ, RZ ;  /* 0x000000ffff027224 */ /* 0x001fe400078e00ff */
[----:B-1----:R-:W-:-:S04]  /*00c0*/  IMAD.MOV R4, RZ, RZ, -R3 ;  /* 0x000000ffff047224 */ /* 0x002fc800078e0a03 */
[----:B------:R-:W-:-:S04]  /*00d0*/  IMAD R7, R4, R5, RZ ;  /* 0x0000000504077224 */ /* 0x000fc800078e02ff */
[----:B------:R-:W-:Y:S01]  /*00e0*/  IMAD.HI.U32 R3, R3, R7, R2 ;  /* 0x0000000703037227 */ /* 0x000fe200078e0002 */
[----:B------:R-:W-:-:S04]  /*00f0*/  IADD3 R2, R11, 0x4, RZ ;  /* 0x000000040b027810 */ /* 0x000fc80007ffe0ff */
[----:B------:R-:W-:Y:S01]  /*0100*/  IMNMX R2, R2, 0x8, PT ;  /* 0x0000000802027817 */ /* 0x000fe20003800200 */
[----:B------:R-:W-:-:S03]  /*0110*/  IMAD.HI.U32 R3, R3, R0, RZ ;  /* 0x0000000003037227 */ /* 0x000fc600078e00ff */
[----:B------:R-:W-:Y:S01]  /*0120*/  ISETP.GE.AND P2, PT, R11, R2, PT ;  /* 0x000000020b00720c */ /* 0x000fe20003f46270 */
[----:B------:R-:W-:-:S04]  /*0130*/  IMAD.MOV R3, RZ, RZ, -R3 ;  /* 0x000000ffff037224 */ /* 0x000fc800078e0a03 */
[----:B------:R-:W-:-:S05]  /*0140*/  IMAD R0, R5, R3, R0 ;  /* 0x0000000305007224 */ /* 0x000fca00078e0200 */
[----:B------:R-:W-:-:S12]  /*0150*/  ISETP.GT.U32.AND P0, PT, R5, R0, PT ;  /* 0x000000000500720c */ /* 0x000fd80003f04070 */
[----:B------:R-:W-:-:S05]  /*0160*/  @!P0 IMAD.IADD R0, R0, 0x1, -R5 ;  /* 0x0000000100008824 */ /* 0x000fca00078e0a05 */
[----:B------:R-:W-:Y:S01]  /*0170*/  ISETP.GT.U32.AND P0, PT, R5, R0, PT ;  /* 0x000000000500720c */ /* 0x000fe20003f04070 */
[----:B------:R-:W-:Y:S11]  /*0180*/  @P2 EXIT ;  /* 0x000000000000294d */ /* 0x000ff60003800000 */
[----:B------:R-:W0:Y:S01]  /*0190*/  S2R R12, SR_TID.X ;  /* 0x00000000000c7919 */ /* 0x000e220000002100 */
[----:B------:R-:W-:Y:S01]  /*01a0*/  @!P0 IMAD.IADD R0, R0, 0x1, -R5 ;  /* 0x0000000100008824 */ /* 0x000fe200078e0a05 */
[----:B------:R-:W-:-:S03]  /*01b0*/  ISETP.NE.AND P0, PT, RZ, c[0x0][0x18c], PT ;  /* 0x00006300ff007a0c */ /* 0x000fc60003f05270 */
[----:B------:R-:W-:Y:S02]  /*01c0*/  IMAD.MOV.U32 R3, RZ, RZ, R0 ;  /* 0x000000ffff037224 */ /* 0x000fe400078e0000 */
[----:B------:R-:W-:Y:S02]  /*01d0*/  IMAD.MOV.U32 R0, RZ, RZ, 0x2 ;  /* 0x00000002ff007424 */ /* 0x000fe400078e00ff */
[----:B------:R-:W-:-:S05]  /*01e0*/  @!P1 IMAD.MOV R3, RZ, RZ, -R3 ;  /* 0x000000ffff039224 */ /* 0x000fca00078e0a03 */
[----:B------:R-:W-:-:S05]  /*01f0*/  @!P0 LOP3.LUT R3, RZ, c[0x0][0x18c], RZ, 0x33, !PT ;  /* 0x00006300ff038a12 */ /* 0x000fca00078e33ff */
[----:B------:R-:W-:-:S04]  /*0200*/  IMAD R5, R3, c[0x0][0x188], RZ ;  /* 0x0000620003057a24 */ /* 0x000fc800078e02ff */
[----:B------:R-:W-:Y:S01]  /*0210*/  IMAD.WIDE R4, R5, R0, c[0x0][0x180] ;  /* 0x0000600005047625 */ /* 0x000fe200078e0200 */
[----:B0-----:R-:W-:-:S05]  /*0220*/  LOP3.LUT R7, R12, 0x3f, RZ, 0xc0, !PT ;  /* 0x0000003f0c077812 */ /* 0x001fca00078ec0ff */
[----:B------:R-:W-:-:S04]  /*0230*/  IMAD.WIDE.U32 R8, R7, 0x2, R4 ;  /* 0x0000000207087825 */ /* 0x000fc800078e0004 */
[----:B------:R-:W-:-:S04]  /*0240*/  IMAD R5, R3, c[0x0][0x178], RZ ;  /* 0x00005e0003057a24 */ /* 0x000fc800078e02ff */
[----:B------:R-:W-:Y:S02]  /*0250*/  IMAD.WIDE R4, R5, R0, c[0x0][0x170] ;  /* 0x00005c0005047625 */ /* 0x000fe400078e0200 */
[----:B------:R-:W2:Y:S03]  /*0260*/  LDG.E.U16.SYS R8, [R8] ;  /* 0x0000000008087381 */ /* 0x000ea600001ee500 */
[----:B------:R-:W-:Y:S02]  /*0270*/  IMAD.MOV.U32 R3, RZ, RZ, R11 ;  /* 0x000000ffff037224 */ /* 0x000fe400078e000b */
[----:B------:R-:W-:-:S04]  /*0280*/  IMAD.WIDE.U32 R10, R7, 0x2, R4 ;  /* 0x00000002070a7825 */ /* 0x000fc800078e0004 */
[----:B------:R-:W-:Y:S02]  /*0290*/  IMAD.IADD R14, R2, 0x1, -R3 ;  /* 0x00000001020e7824 */ /* 0x000fe400078e0a03 */
[----:B------:R-:W-:Y:S02]  /*02a0*/  IMAD.SHL.U32 R6, R6, 0x200, RZ ;  /* 0x0000020006067824 */ /* 0x000fe400078e00ff */
[----:B------:R0:W5:Y:S01]  /*02b0*/  LDG.E.U16.SYS R4, [R10] ;  /* 0x000000000a047381 */ /* 0x00016200001ee500 */
[----:B------:R-:W-:Y:S01]  /*02c0*/  ISETP.GT.AND P1, PT, R14, 0x3, PT ;  /* 0x000000030e00780c */ /* 0x000fe20003f24270 */
[----:B------:R-:W-:Y:S01]  /*02d0*/  IMAD R6, R13, c[0x0][0x168], R6 ;  /* 0x00005a000d067a24 */ /* 0x000fe200078e0206 */
[----:B------:R-:W-:-:S03]  /*02e0*/  PLOP3.LUT P0, PT, PT, PT, PT, 0x80, 0x0 ;  /* 0x000000000000781c */ /* 0x000fc60003f0f070 */
[----:B------:R-:W-:Y:S01]  /*02f0*/  IMAD.IADD R7, R7, 0x1, R6 ;  /* 0x0000000107077824 */ /* 0x000fe200078e0206 */
[----:B------:R-:W-:Y:S01]  /*0300*/  LOP3.LUT R6, R12, 0x40, RZ, 0xc0, !PT ;  /* 0x000000400c067812 */ /* 0x000fe200078ec0ff */
[----:B--2---:R-:W-:-:S05]  /*0310*/  HADD2 R5, -R8.H0_H0, RZ.H0_H0 ;  /* 0x200000ff08057230 */ /* 0x004fca0000000900 */
[----:B------:R-:W-:Y:S05]  /*0320*/  @!P1 BRA `(.L_x_0) ;  /* 0x0000039000009947 */ /* 0x000fea0003800000 */
[----:B0-----:R-:W-:Y:S02]  /*0330*/  ISETP.NE.AND P1, PT, R6, RZ, PT ;  /* 0x000000ff0600720c */ /* 0x001fe40003f25270 */
[----:B------:R-:W-:Y:S02]  /*0340*/  PLOP3.LUT P0, PT, PT, PT, PT, 0x8, 0x0 ;  /* 0x000000000000781c */ /* 0x000fe40003f0e170 */
[----:B------:R-:W-:Y:S02]  /*0350*/  IADD3 R18, R2, -0x3, RZ ;  /* 0xfffffffd02127810 */ /* 0x000fe40007ffe0ff */
.L_x_1:
[C---:B--2---:R-:W-:Y:S01]  /*0360*/  IADD3 R11, R7.reuse, 0x40, RZ ;  /* 0x00000040070b7810 */ /* 0x044fe20007ffe0ff */
[----:B------:R-:W-:-:S04]  /*0370*/  IMAD.WIDE R8, R7, R0, c[0x0][0x160] ;  /* 0x0000580007087625 */ /* 0x000fc800078e0200 */
[----:B------:R-:W-:-:S04]  /*0380*/  IMAD.WIDE R10, R11, R0, c[0x0][0x160] ;  /* 0x000058000b0a7625 */ /* 0x000fc800078e0200 */
[----:B------:R-:W2:Y:S04]  /*0390*/  LDG.E.U16.SYS R13, [R8] ;  /* 0x00000000080d7381 */ /* 0x000ea800001ee500 */
[----:B------:R-:W3:Y:S01]  /*03a0*/  LDG.E.U16.SYS R12, [R10] ;  /* 0x000000000a0c7381 */ /* 0x000ee200001ee500 */
[----:B-----5:R-:W-:Y:S02]  /*03b0*/  PRMT R5, R5, 0x5410, R4 ;  /* 0x0000541005057816 */ /* 0x020fe40000000004 */
[----:B------:R-:W-:-:S04]  /*03c0*/  IADD3 R15, R7, 0xc0, RZ ;  /* 0x000000c0070f7810 */ /* 0x000fc80007ffe0ff */
[----:B---3--:R-:W-:-:S06]  /*03d0*/  HMUL2 R12, R5, R12.H0_H0 ;  /* 0x2000000c050c7232 */ /* 0x008fcc0000000000 */
[-CC-:B--2---:R-:W-:Y:S02]  /*03e0*/  HFMA2 R14, R4.H0_H0, R13.reuse.H0_H0, -R12.reuse.H0_H0 ;  /* 0x2000000d040e7231 */ /* 0x184fe4000014080c */
[----:B------:R-:W-:-:S06]  /*03f0*/  HFMA2 R13, R5.H0_H0, R13.H0_H0, R12.H1_H1 ;  /* 0x2000000d050d7231 */ /* 0x000fcc000006080c */
[----:B------:R-:W-:Y:S01]  /*0400*/  PRMT R19, R14, 0x7610, R19 ;  /* 0x000076100e137816 */ /* 0x000fe20000000013 */
[----:B------:R-:W-:Y:S01]  /*0410*/  IMAD.WIDE R14, R15, R0, c[0x0][0x160] ;  /* 0x000058000f0e7625 */ /* 0x000fe200078e0200 */
[----:B------:R-:W-:Y:S02]  /*0420*/  PRMT R20, R13, 0x7610, R20 ;  /* 0x000076100d147816 */ /* 0x000fe40000000014 */
[----:B------:R-:W-:-:S04]  /*0430*/  IADD3 R13, R7, 0x80, RZ ;  /* 0x00000080070d7810 */ /* 0x000fc80007ffe0ff */
[----:B------:R0:W-:Y:S01]  /*0440*/  @!P1 STG.E.U16.SYS [R8], R19 ;  /* 0x0000001308009386 */ /* 0x0001e2000010e500 */
[----:B------:R-:W-:-:S03]  /*0450*/  IMAD.WIDE R12, R13, R0, c[0x0][0x160] ;  /* 0x000058000d0c7625 */ /* 0x000fc600078e0200 */
[----:B------:R1:W-:Y:S04]  /*0460*/  @!P1 STG.E.U16.SYS [R10], R20 ;  /* 0x000000140a009386 */ /* 0x0003e8000010e500 */
[----:B------:R-:W0:Y:S04]  /*0470*/  LDG.E.U16.SYS R17, [R14] ;  /* 0x000000000e117381 */ /* 0x000e2800001ee500 */
[----:B------:R-:W1:Y:S01]  /*0480*/  LDG.E.U16.SYS R16, [R12] ;  /* 0x000000000c107381 */ /* 0x000e6200001ee500 */
[----:B0-----:R-:W-:Y:S01]  /*0490*/  HMUL2 R9, R5, R17.H0_H0 ;  /* 0x2000001105097232 */ /* 0x001fe20000000000 */
[----:B------:R-:W-:-:S05]  /*04a0*/  IADD3 R17, R7, 0x140, RZ ;  /* 0x0000014007117810 */ /* 0x000fca0007ffe0ff */
[-CC-:B-1----:R-:W-:Y:S02]  /*04b0*/  HFMA2 R11, R4.H0_H0, R16.reuse.H0_H0, -R9.reuse.H0_H0 ;  /* 0x20000010040b7231 */ /* 0x182fe40000140809 */
[----:B------:R-:W-:Y:S01]  /*04c0*/  HFMA2 R16, R5.H0_H0, R16.H0_H0, R9.H1_H1 ;  /* 0x2000001005107231 */ /* 0x000fe20000060809 */
[----:B------:R-:W-:-:S05]  /*04d0*/  IADD3 R9, R7, 0x100, RZ ;  /* 0x0000010007097810 */ /* 0x000fca0007ffe0ff */
[----:B------:R-:W-:Y:S02]  /*04e0*/  PRMT R21, R11, 0x7610, R21 ;  /* 0x000076100b157816 */ /* 0x000fe40000000015 */
[----:B------:R-:W-:Y:S01]  /*04f0*/  PRMT R19, R16, 0x7610, R19 ;  /* 0x0000761010137816 */ /* 0x000fe20000000013 */
[----:B------:R-:W-:-:S04]  /*0500*/  IMAD.WIDE R16, R17, R0, c[0x0][0x160] ;  /* 0x0000580011107625 */ /* 0x000fc800078e0200 */
[----:B------:R-:W-:Y:S01]  /*0510*/  IMAD.WIDE R8, R9, R0, c[0x0][0x160] ;  /* 0x0000580009087625 */ /* 0x000fe200078e0200 */
[----:B------:R0:W-:Y:S04]  /*0520*/  @!P1 STG.E.U16.SYS [R12], R21 ;  /* 0x000000150c009386 */ /* 0x0001e8000010e500 */
[----:B------:R1:W-:Y:S04]  /*0530*/  @!P1 STG.E.U16.SYS [R14], R19 ;  /* 0x000000130e009386 */ /* 0x0003e8000010e500 */
[----:B------:R-:W2:Y:S04]  /*0540*/  LDG.E.U16.SYS R10, [R16] ;  /* 0x00000000100a7381 */ /* 0x000ea800001ee500 */
[----:B------:R-:W0:Y:S01]  /*0550*/  LDG.E.U16.SYS R11, [R8] ;  /* 0x00000000080b7381 */ /* 0x000e2200001ee500 */
[----:B--2---:R-:W-:-:S06]  /*0560*/  HMUL2 R10, R5, R10.H0_H0 ;  /* 0x2000000a050a7232 */ /* 0x004fcc0000000000 */
[-CC-:B0-----:R-:W-:Y:S02]  /*0570*/  HFMA2 R13, R4.H0_H0, R11.reuse.H0_H0, -R10.reuse.H0_H0 ;  /* 0x2000000b040d7231 */ /* 0x181fe4000014080a */
[----:B------:R-:W-:Y:S01]  /*0580*/  HFMA2 R10, R5.H0_H0, R11.H0_H0, R10.H1_H1 ;  /* 0x2000000b050a7231 */ /* 0x000fe2000006080a */
[----:B------:R-:W-:-:S05]  /*0590*/  IADD3 R11, R7, 0x1c0, RZ ;  /* 0x000001c0070b7810 */ /* 0x000fca0007ffe0ff */
[----:B------:R-:W-:Y:S01]  /*05a0*/  PRMT R20, R13, 0x7610, R20 ;  /* 0x000076100d147816 */ /* 0x000fe20000000014 */
[----:B------:R-:W-:Y:S01]  /*05b0*/  IMAD.WIDE R12, R11, R0, c[0x0][0x160] ;  /* 0x000058000b0c7625 */ /* 0x000fe200078e0200 */
[----:B------:R-:W-:Y:S02]  /*05c0*/  PRMT R22, R10, 0x7610, R22 ;  /* 0x000076100a167816 */ /* 0x000fe40000000016 */
[----:B------:R-:W-:-:S04]  /*05d0*/  IADD3 R11, R7, 0x180, RZ ;  /* 0x00000180070b7810 */ /* 0x000fc80007ffe0ff */
[----:B------:R0:W-:Y:S01]  /*05e0*/  @!P1 STG.E.U16.SYS [R8], R20 ;  /* 0x0000001408009386 */ /* 0x0001e2000010e500 */
[----:B------:R-:W-:-:S03]  /*05f0*/  IMAD.WIDE R10, R11, R0, c[0x0][0x160] ;  /* 0x000058000b0a7625 */ /* 0x000fc600078e0200 */
[----:B------:R2:W-:Y:S04]  /*0600*/  @!P1 STG.E.U16.SYS [R16], R22 ;  /* 0x0000001610009386 */ /* 0x0005e8000010e500 */
[----:B-1----:R-:W0:Y:S04]  /*0610*/  LDG.E.U16.SYS R15, [R12] ;  /* 0x000000000c0f7381 */ /* 0x002e2800001ee500 */
[----:B------:R-:W3:Y:S01]  /*0620*/  LDG.E.U16.SYS R14, [R10] ;  /* 0x000000000a0e7381 */ /* 0x000ee200001ee500 */
[----:B------:R-:W-:-:S04]  /*0630*/  IADD3 R3, R3, 0x4, RZ ;  /* 0x0000000403037810 */ /* 0x000fc80007ffe0ff */
[----:B------:R-:W-:Y:S02]  /*0640*/  ISETP.GE.AND P2, PT, R3, R18, PT ;  /* 0x000000120300720c */ /* 0x000fe40003f46270 */
[----:B------:R-:W-:Y:S01]  /*0650*/  IADD3 R7, R7, 0x200, RZ ;  /* 0x0000020007077810 */ /* 0x000fe20007ffe0ff */
[----:B0-----:R-:W-:-:S06]  /*0660*/  HMUL2 R9, R5, R15.H0_H0 ;  /* 0x2000000f05097232 */ /* 0x001fcc0000000000 */
[-CC-:B---3--:R-:W-:Y:S02]  /*0670*/  HFMA2 R15, R4.H0_H0, R14.reuse.H0_H0, -R9.reuse.H0_H0 ;  /* 0x2000000e040f7231 */ /* 0x188fe40000140809 */
[----:B------:R-:W-:-:S06]  /*0680*/  HFMA2 R14, R5.H0_H0, R14.H0_H0, R9.H1_H1 ;  /* 0x2000000e050e7231 */ /* 0x000fcc0000060809 */
[----:B------:R2:W-:Y:S04]  /*0690*/  @!P1 STG.E.U16.SYS [R10], R15 ;  /* 0x0000000f0a009386 */ /* 0x0005e8000010e500 */
[----:B------:R2:W-:Y:S01]  /*06a0*/  @!P1 STG.E.U16.SYS [R12], R14 ;  /* 0x0000000e0c009386 */ /* 0x0005e2000010e500 */
[----:B------:R-:W-:Y:S05]  /*06b0*/  @!P2 BRA `(.L_x_1) ;  /* 0xfffffca00000a947 */ /* 0x000fea000383ffff */
.L_x_0:
[----:B0-----:R-:W-:-:S05]  /*06c0*/  IMAD.IADD R8, R2, 0x1, -R3 ;  /* 0x0000000102087824 */ /* 0x001fca00078e0a03 */
[----:B------:R-:W-:-:S12]  /*06d0*/  ISETP.GT.AND P1, PT, R8, 0x1, PT ;  /* 0x000000010800780c */ /* 0x000fd80003f24270 */
[----:B------:R-:W-:Y:S05]  /*06e0*/  @!P1 BRA `(.L_x_2) ;  /* 0x000001d000009947 */ /* 0x000fea0003800000 */
[C---:B--2---:R-:W-:Y:S01]  /*06f0*/  IADD3 R11, R7.reuse, 0x40, RZ ;  /* 0x00000040070b7810 */ /* 0x044fe20007ffe0ff */
[----:B------:R-:W-:-:S04]  /*0700*/  IMAD.WIDE R8, R7, R0, c[0x0][0x160] ;  /* 0x0000580007087625 */ /* 0x000fc800078e0200 */
[----:B------:R-:W-:-:S04]  /*0710*/  IMAD.WIDE R10, R11, R0, c[0x0][0x160] ;  /* 0x000058000b0a7625 */ /* 0x000fc800078e0200 */
[----:B------:R-:W2:Y:S04]  /*0720*/  LDG.E.U16.SYS R13, [R8] ;  /* 0x00000000080d7381 */ /* 0x000ea800001ee500 */
[----:B------:R-:W3:Y:S01]  /*0730*/  LDG.E.U16.SYS R12, [R10] ;  /* 0x000000000a0c7381 */ /* 0x000ee200001ee500 */
[----:B-----5:R-:W-:Y:S02]  /*0740*/  PRMT R5, R5, 0x5410, R4 ;  /* 0x0000541005057816 */ /* 0x020fe40000000004 */
[----:B------:R-:W-:Y:S02]  /*0750*/  ISETP.NE.AND P0, PT, R6, RZ, PT ;  /* 0x000000ff0600720c */ /* 0x000fe40003f05270 */
[C---:B------:R-:W-:Y:S02]  /*0760*/  IADD3 R15, R7.reuse, 0xc0, RZ ;  /* 0x000000c0070f7810 */ /* 0x040fe40007ffe0ff */
[----:B------:R-:W-:Y:S01]  /*0770*/  IADD3 R17, R7, 0x80, RZ ;  /* 0x0000008007117810 */ /* 0x000fe20007ffe0ff */
[----:B---3--:R-:W-:-:S06]  /*0780*/  HMUL2 R12, R5, R12.H0_H0 ;  /* 0x2000000c050c7232 */ /* 0x008fcc0000000000 */
[-CC-:B--2---:R-:W-:Y:S02]  /*0790*/  HFMA2 R14, R4.H0_H0, R13.reuse.H0_H0, -R12.reuse.H0_H0 ;  /* 0x2000000d040e7231 */ /* 0x184fe4000014080c */
[----:B------:R-:W-:-:S06]  /*07a0*/  HFMA2 R13, R5.H0_H0, R13.H0_H0, R12.H1_H1 ;  /* 0x2000000d050d7231 */ /* 0x000fcc000006080c */
[----:B------:R-:W-:Y:S01]  /*07b0*/  PRMT R18, R14, 0x7610, R18 ;  /* 0x000076100e127816 */ /* 0x000fe20000000012 */
[----:B------:R-:W-:Y:S01]  /*07c0*/  IMAD.WIDE R14, R15, R0, c[0x0][0x160] ;  /* 0x000058000f0e7625 */ /* 0x000fe200078e0200 */
[----:B------:R-:W-:-:S03]  /*07d0*/  PRMT R19, R13, 0x7610, R19 ;  /* 0x000076100d137816 */ /* 0x000fc60000000013 */
[----:B------:R-:W-:-:S03]  /*07e0*/  IMAD.WIDE R12, R17, R0, c[0x0][0x160] ;  /* 0x00005800110c7625 */ /* 0x000fc600078e0200 */
[----:B------:R0:W-:Y:S04]  /*07f0*/  @!P0 STG.E.U16.SYS [R8], R18 ;  /* 0x0000001208008386 */ /* 0x0001e8000010e500 */
[----:B------:R1:W-:Y:S04]  /*0800*/  @!P0 STG.E.U16.SYS [R10], R19 ;  /* 0x000000130a008386 */ /* 0x0003e8000010e500 */
[----:B------:R-:W2:Y:S04]  /*0810*/  LDG.E.U16.SYS R7, [R14] ;  /* 0x000000000e077381 */ /* 0x000ea800001ee500 */
[----:B------:R-:W0:Y:S01]  /*0820*/  LDG.E.U16.SYS R16, [R12] ;  /* 0x000000000c107381 */ /* 0x000e2200001ee500 */
[----:B------:R-:W-:-:S04]  /*0830*/  IADD3 R3, R3, 0x1, RZ ;  /* 0x0000000103037810 */ /* 0x000fc80007ffe0ff */
[----:B------:R-:W-:Y:S01]  /*0840*/  IADD3 R3, R3, 0x1, RZ ;  /* 0x0000000103037810 */ /* 0x000fe20007ffe0ff */
[----:B--2---:R-:W-:-:S06]  /*0850*/  HMUL2 R7, R5, R7.H0_H0 ;  /* 0x2000000705077232 */ /* 0x004fcc0000000000 */
[-CC-:B0-----:R-:W-:Y:S02]  /*0860*/  HFMA2 R9, R4.H0_H0, R16.reuse.H0_H0, -R7.reuse.H0_H0 ;  /* 0x2000001004097231 */ /* 0x181fe40000140807 */
[----:B------:R-:W-:Y:S01]  /*0870*/  HFMA2 R16, R5.H0_H0, R16.H0_H0, R7.H1_H1 ;  /* 0x2000001005107231 */ /* 0x000fe20000060807 */
[----:B------:R-:W-:-:S05]  /*0880*/  IADD3 R7, R17, 0x80, RZ ;  /* 0x0000008011077810 */ /* 0x000fca0007ffe0ff */
[----:B------:R1:W-:Y:S04]  /*0890*/  @!P0 STG.E.U16.SYS [R12], R9 ;  /* 0x000000090c008386 */ /* 0x0003e8000010e500 */
[----:B------:R1:W-:Y:S01]  /*08a0*/  @!P0 STG.E.U16.SYS [R14], R16 ;  /* 0x000000100e008386 */ /* 0x0003e2000010e500 */
[----:B------:R-:W-:-:S04]  /*08b0*/  PLOP3.LUT P0, PT, PT, PT, PT, 0x8, 0x0 ;  /* 0x000000000000781c */ /* 0x000fc80003f0e170 */
.L_x_2:
[----:B------:R-:W-:-:S12]  /*08c0*/  ISETP.LT.OR P0, PT, R3, R2, P0 ;  /* 0x000000020300720c */ /* 0x000fd80000701670 */
[----:B------:R-:W-:Y:S05]  /*08d0*/  @!P0 EXIT ;  /* 0x000000000000894d */ /* 0x000fea0003800000 */
[C---:B-1----:R-:W-:Y:S01]  /*08e0*/  IADD3 R9, R7.reuse, 0x40, RZ ;  /* 0x0000004007097810 */ /* 0x042fe20007ffe0ff */
[----:B------:R-:W-:-:S04]  /*08f0*/  IMAD.WIDE R2, R7, R0, c[0x0][0x160] ;  /* 0x0000580007027625 */ /* 0x000fc800078e0200 */
[----:B------:R-:W-:-:S04]  /*0900*/  IMAD.WIDE R8, R9, R0, c[0x0][0x160] ;  /* 0x0000580009087625 */ /* 0x000fc800078e0200 */
[----:B------:R-:W3:Y:S04]  /*0910*/  LDG.E.U16.SYS R7, [R2] ;  /* 0x0000000002077381 */ /* 0x000ee800001ee500 */
[----:B------:R-:W4:Y:S01]  /*0920*/  LDG.E.U16.SYS R0, [R8] ;  /* 0x0000000008007381 */ /* 0x000f2200001ee500 */
[----:B-----5:R-:W-:Y:S02]  /*0930*/  PRMT R5, R5, 0x5410, R4 ;  /* 0x0000541005057816 */ /* 0x020fe40000000004 */
[----:B------:R-:W-:-:S04]  /*0940*/  ISETP.NE.AND P0, PT, R6, RZ, PT ;  /* 0x000000ff0600720c */ /* 0x000fc80003f05270 */
[----:B----4-:R-:W-:-:S06]  /*0950*/  HMUL2 R0, R5, R0.H0_H0 ;  /* 0x2000000005007232 */ /* 0x010fcc0000000000 */
[-CC-:B---3--:R-:W-:Y:S02]  /*0960*/  HFMA2 R4, R4.H0_H0, R7.reuse.H0_H0, -R0.reuse.H0_H0 ;  /* 0x2000000704047231 */ /* 0x188fe40000140800 */
[----:B------:R-:W-:-:S06]  /*0970*/  HFMA2 R5, R5.H0_H0, R7.H0_H0, R0.H1_H1 ;  /* 0x2000000705057231 */ /* 0x000fcc0000060800 */
[----:B------:R0:W-:Y:S01]  /*0980*/  @!P0 STG.E.U16.SYS [R2], R4 ;  /* 0x0000000402008386 */ /* 0x0001e2000010e500 */
[----:B------:R-:W-:Y:S05]  /*0990*/  @P0 EXIT ;  /* 0x000000000000094d */ /* 0x000fea0003800000 */
[----:B------:R-:W-:Y:S01]  /*09a0*/  STG.E.U16.SYS [R8], R5 ;  /* 0x0000000508007386 */ /* 0x000fe2000010e500 */
[----:B------:R-:W-:Y:S05]  /*09b0*/  EXIT ;  /* 0x000000000000794d */ /* 0x000fea0003800000 */
.L_x_3:
[----:B------:R-:W-:-:S00]  /*09c0*/  BRA `(.L_x_3) ;  /* 0xfffffff000007947 */ /* 0x000fc0000383ffff */
[----:B------:R-:W-:-:S00]  /*09d0*/  NOP ;  /* 0x0000000000007918 */ /* 0x000fc00000000000 */
[----:B------:R-:W-:-:S00]  /*09e0*/  NOP ;  /* 0x0000000000007918 */ /* 0x000fc00000000000 */
[----:B------:R-:W-:-:S00]  /*09f0*/  NOP ;  /* 0x0000000000007918 */ /* 0x000fc00000000000 */
.L_x_4:
